//
// Generated by NVIDIA NVVM Compiler
//
// Compiler Build ID: CL-36424714
// Cuda compilation tools, release 13.0, V13.0.88
// Based on NVVM 20.0.0
//

.version 9.0
.target sm_100
.address_size 64

	// .globl	_Z12addMatrixGPUPfS_S_i

.visible .entry _Z12addMatrixGPUPfS_S_i(
	.param .u64 .ptr .align 1 _Z12addMatrixGPUPfS_S_i_param_0,
	.param .u64 .ptr .align 1 _Z12addMatrixGPUPfS_S_i_param_1,
	.param .u64 .ptr .align 1 _Z12addMatrixGPUPfS_S_i_param_2,
	.param .u32 _Z12addMatrixGPUPfS_S_i_param_3
)
{
	.reg .pred 	%p<2>;
	.reg .b32 	%r<12>;
	.reg .b32 	%f<4>;
	.reg .b64 	%rd<11>;

	ld.param.u64 	%rd1, [_Z12addMatrixGPUPfS_S_i_param_0];
	ld.param.u64 	%rd2, [_Z12addMatrixGPUPfS_S_i_param_1];
	ld.param.u64 	%rd3, [_Z12addMatrixGPUPfS_S_i_param_2];
	ld.param.u32 	%r3, [_Z12addMatrixGPUPfS_S_i_param_3];
	mov.u32 	%r4, %tid.x;
	mov.u32 	%r5, %ctaid.x;
	mov.u32 	%r6, %ntid.x;
	mad.lo.s32 	%r1, %r5, %r6, %r4;
	mov.u32 	%r7, %tid.y;
	mov.u32 	%r8, %ctaid.y;
	mov.u32 	%r9, %ntid.y;
	mad.lo.s32 	%r2, %r8, %r9, %r7;
	max.s32 	%r10, %r2, %r1;
	setp.ge.s32 	%p1, %r10, %r3;
	@%p1 bra 	$L__BB0_2;
	cvta.to.global.u64 	%rd4, %rd2;
	cvta.to.global.u64 	%rd5, %rd3;
	cvta.to.global.u64 	%rd6, %rd1;
	mad.lo.s32 	%r11, %r3, %r2, %r1;
	mul.wide.s32 	%rd7, %r11, 4;
	add.s64 	%rd8, %rd4, %rd7;
	ld.global.f32 	%f1, [%rd8];
	add.s64 	%rd9, %rd5, %rd7;
	ld.global.f32 	%f2, [%rd9];
	add.f32 	%f3, %f1, %f2;
	add.s64 	%rd10, %rd6, %rd7;
	st.global.f32 	[%rd10], %f3;
$L__BB0_2:
	ret;

}


// ===== COMPILED SASS (sm_100) =====

	.target	sm_100

	.elftype	@"ET_EXEC"


//--------------------- .note.nv.tkinfo           --------------------------
	.section	.note.nv.tkinfo,"",@"SHT_NOTE"
	.sectionflags	@"SHF_NOTE_NV_TKINFO"
	.tkinfo
        /*0018*/ 	.word	0x00000002
        /*0030*/ 	.string	""
        /*0030*/ 	.string	"ptxas"
        /*0030*/ 	.string	"Cuda compilation tools, release 13.0, V13.0.88"
        /*0030*/ 	.string	"Build cuda_13.0.r13.0/compiler.36424714_0"
        /*0030*/ 	.string	"-arch sm_100 -m 64 "



//--------------------- .note.nv.cuinfo           --------------------------
	.section	.note.nv.cuinfo,"",@"SHT_NOTE"
	.sectionflags	@"SHF_NOTE_NV_CUINFO"
        /*0018*/ 	.short	0x0002
        /*001a*/ 	.short	0x0064
        /*001c*/ 	.short	0x0082
	.zero		2


//--------------------- .nv.info                  --------------------------
	.section	.nv.info,"",@"SHT_CUDA_INFO"
	.align	4


	//----- nvinfo : EIATTR_REGCOUNT
	.align		4
        /*0000*/ 	.byte	0x04, 0x2f
        /*0002*/ 	.short	(.L_1 - .L_0)
	.align		4
.L_0:
        /*0004*/ 	.word	index@(_Z12addMatrixGPUPfS_S_i)
        /*0008*/ 	.word	0x0000000c


	//----- nvinfo : EIATTR_FRAME_SIZE
	.align		4
.L_1:
        /*000c*/ 	.byte	0x04, 0x11
        /*000e*/ 	.short	(.L_3 - .L_2)
	.align		4
.L_2:
        /*0010*/ 	.word	index@(_Z12addMatrixGPUPfS_S_i)
        /*0014*/ 	.word	0x00000000


	//----- nvinfo : EIATTR_MIN_STACK_SIZE
	.align		4
.L_3:
        /*0018*/ 	.byte	0x04, 0x12
        /*001a*/ 	.short	(.L_5 - .L_4)
	.align		4
.L_4:
        /*001c*/ 	.word	index@(_Z12addMatrixGPUPfS_S_i)
        /*0020*/ 	.word	0x00000000
.L_5:


//--------------------- .nv.compat                --------------------------
	.section	.nv.compat,"",@"SHT_CUDA_COMPAT_INFO"
	.align	4
        /*0000*/ 	.byte	0x02, 0x09, 0x00, 0x00, 0x02, 0x02, 0x01, 0x00, 0x02, 0x05, 0x05, 0x00, 0x03, 0x07, 0x01, 0x01
        /*0010*/ 	.byte	0x02, 0x03, 0x00, 0x00, 0x02, 0x06, 0x01, 0x00, 0x04, 0x0b, 0x08, 0x00, 0x09, 0x00, 0x00, 0x00
        /*0020*/ 	.byte	0x00, 0x00, 0x00, 0x00


//--------------------- .nv.info._Z12addMatrixGPUPfS_S_i --------------------------
	.section	.nv.info._Z12addMatrixGPUPfS_S_i,"",@"SHT_CUDA_INFO"
	.sectionflags	@""
	.align	4


	//----- nvinfo : EIATTR_CUDA_API_VERSION
	.align		4
        /*0000*/ 	.byte	0x04, 0x37
        /*0002*/ 	.short	(.L_7 - .L_6)
.L_6:
        /*0004*/ 	.word	0x00000082


	//----- nvinfo : EIATTR_KPARAM_INFO
	.align		4
.L_7:
        /*0008*/ 	.byte	0x04, 0x17
        /*000a*/ 	.short	(.L_9 - .L_8)
.L_8:
        /*000c*/ 	.word	0x00000000
        /*0010*/ 	.short	0x0003
        /*0012*/ 	.short	0x0018
        /*0014*/ 	.byte	0x00, 0xf0, 0x11, 0x00


	//----- nvinfo : EIATTR_KPARAM_INFO
	.align		4
.L_9:
        /*0018*/ 	.byte	0x04, 0x17
        /*001a*/ 	.short	(.L_11 - .L_10)
.L_10:
        /*001c*/ 	.word	0x00000000
        /*0020*/ 	.short	0x0002
        /*0022*/ 	.short	0x0010
        /*0024*/ 	.byte	0x00, 0xf5, 0x21, 0x00


	//----- nvinfo : EIATTR_KPARAM_INFO
	.align		4
.L_11:
        /*0028*/ 	.byte	0x04, 0x17
        /*002a*/ 	.short	(.L_13 - .L_12)
.L_12:
        /*002c*/ 	.word	0x00000000
        /*0030*/ 	.short	0x0001
        /*0032*/ 	.short	0x0008
        /*0034*/ 	.byte	0x00, 0xf5, 0x21, 0x00


	//----- nvinfo : EIATTR_KPARAM_INFO
	.align		4
.L_13:
        /*0038*/ 	.byte	0x04, 0x17
        /*003a*/ 	.short	(.L_15 - .L_14)
.L_14:
        /*003c*/ 	.word	0x00000000
        /*0040*/ 	.short	0x0000
        /*0042*/ 	.short	0x0000
        /*0044*/ 	.byte	0x00, 0xf5, 0x21, 0x00


	//----- nvinfo : EIATTR_SPARSE_MMA_MASK
	.align		4
.L_15:
        /*0048*/ 	.byte	0x03, 0x50
        /*004a*/ 	.short	0x0000


	//----- nvinfo : EIATTR_MAXREG_COUNT
	.align		4
        /*004c*/ 	.byte	0x03, 0x1b
        /*004e*/ 	.short	0x00ff


	//----- nvinfo : EIATTR_MERCURY_ISA_VERSION
	.align		4
        /*0050*/ 	.byte	0x03, 0x5f
        /*0052*/ 	.short	0x0101


	//----- nvinfo : EIATTR_VRC_CTA_INIT_COUNT
	.align		4
        /*0054*/ 	.byte	0x02, 0x4a
	.zero		1
	.zero		1


	//----- nvinfo : EIATTR_EXIT_INSTR_OFFSETS
	.align		4
        /*0058*/ 	.byte	0x04, 0x1c
        /*005a*/ 	.short	(.L_17 - .L_16)


	//   ....[0]....
.L_16:
        /*005c*/ 	.word	0x000000c0


	//   ....[1]....
        /*0060*/ 	.word	0x00000190


	//----- nvinfo : EIATTR_CBANK_PARAM_SIZE
	.align		4
.L_17:
        /*0064*/ 	.byte	0x03, 0x19
        /*0066*/ 	.short	0x001c


	//----- nvinfo : EIATTR_PARAM_CBANK
	.align		4
        /*0068*/ 	.byte	0x04, 0x0a
        /*006a*/ 	.short	(.L_19 - .L_18)
	.align		4
.L_18:
        /*006c*/ 	.word	index@(.nv.constant0._Z12addMatrixGPUPfS_S_i)
        /*0070*/ 	.short	0x0380
        /*0072*/ 	.short	0x001c


	//----- nvinfo : EIATTR_SW_WAR
	.align		4
.L_19:
        /*0074*/ 	.byte	0x04, 0x36
        /*0076*/ 	.short	(.L_21 - .L_20)
.L_20:
        /*0078*/ 	.word	0x00000008
.L_21:


//--------------------- .nv.callgraph             --------------------------
	.section	.nv.callgraph,"",@"SHT_CUDA_CALLGRAPH"
	.align	4
	.sectionentsize	8
	.align		4
        /*0000*/ 	.word	0x00000000
	.align		4
        /*0004*/ 	.word	0xffffffff
	.align		4
        /*0008*/ 	.word	0x00000000
	.align		4
        /*000c*/ 	.word	0xfffffffe
	.align		4
        /*0010*/ 	.word	0x00000000
	.align		4
        /*0014*/ 	.word	0xfffffffd
	.align		4
        /*0018*/ 	.word	0x00000000
	.align		4
        /*001c*/ 	.word	0xfffffffc


//--------------------- .text._Z12addMatrixGPUPfS_S_i --------------------------
	.section	.text._Z12addMatrixGPUPfS_S_i,"ax",@progbits
	.align	128
        .global         _Z12addMatrixGPUPfS_S_i
        .type           _Z12addMatrixGPUPfS_S_i,@function
        .size           _Z12addMatrixGPUPfS_S_i,(.L_x_1 - _Z12addMatrixGPUPfS_S_i)
        .other          _Z12addMatrixGPUPfS_S_i,@"STO_CUDA_ENTRY STV_DEFAULT"
_Z12addMatrixGPUPfS_S_i:
.text._Z12addMatrixGPUPfS_S_i:
[----:B------:R-:W-:Y:S01]  /*0000*/  LDC R1, c[0x0][0x37c] ;  /* 0x0000df00ff017b82 */ /* 0x000fe20000000800 */
[----:B------:R-:W0:Y:S07]  /*0010*/  S2R R0, SR_TID.X ;  /* 0x0000000000007919 */ /* 0x000e2e0000002100 */
[----:B------:R-:W0:Y:S01]  /*0020*/  LDC R3, c[0x0][0x360] ;  /* 0x0000d800ff037b82 */ /* 0x000e220000000800 */
[----:B------:R-:W1:Y:S01]  /*0030*/  LDCU UR6, c[0x0][0x398] ;  /* 0x00007300ff0677ac */ /* 0x000e620008000800 */
[----:B------:R-:W2:Y:S06]  /*0040*/  S2R R7, SR_TID.Y ;  /* 0x0000000000077919 */ /* 0x000eac0000002200 */
[----:B------:R-:W0:Y:S08]  /*0050*/  S2UR UR4, SR_CTAID.X ;  /* 0x00000000000479c3 */ /* 0x000e300000002500 */
[----:B------:R-:W2:Y:S08]  /*0060*/  S2UR UR5, SR_CTAID.Y ;  /* 0x00000000000579c3 */ /* 0x000eb00000002600 */
[----:B------:R-:W2:Y:S01]  /*0070*/  LDC R2, c[0x0][0x364] ;  /* 0x0000d900ff027b82 */ /* 0x000ea20000000800 */
[----:B0-----:R-:W-:-:S02]  /*0080*/  IMAD R0, R3, UR4, R0 ;  /* 0x0000000403007c24 */ /* 0x001fc4000f8e0200 */
[----:B--2---:R-:W-:-:S05]  /*0090*/  IMAD R7, R2, UR5, R7 ;  /* 0x0000000502077c24 */ /* 0x004fca000f8e0207 */
[----:B------:R-:W-:-:S04]  /*00a0*/  VIMNMX R2, PT, PT, R0, R7, !PT ;  /* 0x0000000700027248 */ /* 0x000fc80007fe0100 */
[----:B-1----:R-:W-:-:S13]  /*00b0*/  ISETP.GE.AND P0, PT, R2, UR6, PT ;  /* 0x0000000602007c0c */ /* 0x002fda000bf06270 */
[----:B------:R-:W-:Y:S05]  /*00c0*/  @P0 EXIT ;  /* 0x000000000000094d */ /* 0x000fea0003800000 */
[----:B------:R-:W0:Y:S01]  /*00d0*/  LDC.64 R2, c[0x0][0x388] ;  /* 0x0000e200ff027b82 */ /* 0x000e220000000a00 */
[----:B------:R-:W1:Y:S01]  /*00e0*/  LDCU.64 UR4, c[0x0][0x358] ;  /* 0x00006b00ff0477ac */ /* 0x000e620008000a00 */
[----:B------:R-:W-:-:S06]  /*00f0*/  IMAD R9, R7, UR6, R0 ;  /* 0x0000000607097c24 */ /* 0x000fcc000f8e0200 */
[----:B------:R-:W2:Y:S08]  /*0100*/  LDC.64 R4, c[0x0][0x390] ;  /* 0x0000e400ff047b82 */ /* 0x000eb00000000a00 */
[----:B------:R-:W3:Y:S01]  /*0110*/  LDC.64 R6, c[0x0][0x380] ;  /* 0x0000e000ff067b82 */ /* 0x000ee20000000a00 */
[----:B0-----:R-:W-:-:S06]  /*0120*/  IMAD.WIDE R2, R9, 0x4, R2 ;  /* 0x0000000409027825 */ /* 0x001fcc00078e0202 */
[----:B-1----:R-:W4:Y:S01]  /*0130*/  LDG.E R2, desc[UR4][R2.64] ;  /* 0x0000000402027981 */ /* 0x002f22000c1e1900 */
[----:B--2---:R-:W-:-:S06]  /*0140*/  IMAD.WIDE R4, R9, 0x4, R4 ;  /* 0x0000000409047825 */ /* 0x004fcc00078e0204 */
[----:B------:R-:W4:Y:S01]  /*0150*/  LDG.E R5, desc[UR4][R4.64] ;  /* 0x0000000404057981 */ /* 0x000f22000c1e1900 */
[----:B---3--:R-:W-:-:S04]  /*0160*/  IMAD.WIDE R6, R9, 0x4, R6 ;  /* 0x0000000409067825 */ /* 0x008fc800078e0206 */
[----:B----4-:R-:W-:-:S05]  /*0170*/  FADD R9, R2, R5 ;  /* 0x0000000502097221 */ /* 0x010fca0000000000 */
[----:B------:R-:W-:Y:S01]  /*0180*/  STG.E desc[UR4][R6.64], R9 ;  /* 0x0000000906007986 */ /* 0x000fe2000c101904 */
[----:B------:R-:W-:Y:S05]  /*0190*/  EXIT ;  /* 0x000000000000794d */ /* 0x000fea0003800000 */
.L_x_0:
[----:B------:R-:W-:-:S00]  /*01a0*/  BRA `(.L_x_0) ;  /* 0xfffffffc00fc7947 */ /* 0x000fc0000383ffff */
[----:B------:R-:W-:-:S00]  /*01b0*/  NOP ;  /* 0x0000000000007918 */ /* 0x000fc00000000000 */
        /* <DEDUP_REMOVED lines=12> */
.L_x_1:


//--------------------- .nv.shared.reserved.0     --------------------------
	.section	.nv.shared.reserved.0,"aw",@nobits
	.weak		__nv_reservedSMEM_offset_0_alias
	.size		__nv_reservedSMEM_offset_0_alias, 0, 64
	.other		__nv_reservedSMEM_offset_0_alias,@"STO_CUDA_RESERVED_SHARED STV_DEFAULT"
__nv_reservedSMEM_offset_0_alias:
	.zero		0
	.zero		64


//--------------------- .nv.constant0._Z12addMatrixGPUPfS_S_i --------------------------
	.section	.nv.constant0._Z12addMatrixGPUPfS_S_i,"a",@progbits
	.sectionflags	@""
	.align	4
.nv.constant0._Z12addMatrixGPUPfS_S_i:
	.zero		924


//--------------------- SYMBOLS --------------------------

	.type		.nv.reservedSmem.offset0,@object
	.size		.nv.reservedSmem.offset0,0x4
